	.headerflags	@"EF_CUDA_TEXMODE_UNIFIED EF_CUDA_64BIT_ADDRESS EF_CUDA_ACCELERATORS EF_CUDA_SM90 EF_CUDA_VIRTUAL_SM(EF_CUDA_SM90)"
	.elftype	@"ET_EXEC"


//--------------------- .nv.info                  --------------------------
	.section	.nv.info,"",@"SHT_CUDA_INFO"
	.align	4


	//----- nvinfo : EIATTR_REGCOUNT
	.align		4
        /*0000*/ 	.byte	0x04, 0x2f
        /*0002*/ 	.short	(.L_1 - .L_0)
	.align		4
.L_0:
        /*0004*/ 	.word	index@(triton_poi_fused_max_pool2d_with_indices_36)
        /*0008*/ 	.word	0x0000001d


	//----- nvinfo : EIATTR_MIN_STACK_SIZE
	.align		4
.L_1:
        /*000c*/ 	.byte	0x04, 0x12
        /*000e*/ 	.short	(.L_3 - .L_2)
	.align		4
.L_2:
        /*0010*/ 	.word	index@(triton_poi_fused_max_pool2d_with_indices_36)
        /*0014*/ 	.word	0x00000000


	//----- nvinfo : EIATTR_FRAME_SIZE
	.align		4
.L_3:
        /*0018*/ 	.byte	0x04, 0x11
        /*001a*/ 	.short	(.L_5 - .L_4)
	.align		4
.L_4:
        /*001c*/ 	.word	index@(triton_poi_fused_max_pool2d_with_indices_36)
        /*0020*/ 	.word	0x00000000


	//----- nvinfo : EIATTR_MIN_STACK_SIZE
	.align		4
.L_5:
        /*0024*/ 	.byte	0x04, 0x12
        /*0026*/ 	.short	(.L_7 - .L_6)
	.align		4
.L_6:
        /*0028*/ 	.word	index@(triton_poi_fused_max_pool2d_with_indices_36)
        /*002c*/ 	.word	0x00000000
.L_7:


//--------------------- .nv.info.triton_poi_fused_max_pool2d_with_indices_36 --------------------------
	.section	.nv.info.triton_poi_fused_max_pool2d_with_indices_36,"",@"SHT_CUDA_INFO"
	.sectionflags	@""
	.align	4


	//----- nvinfo : EIATTR_CUDA_API_VERSION
	.align		4
        /*0000*/ 	.byte	0x04, 0x37
        /*0002*/ 	.short	(.L_9 - .L_8)
.L_8:
        /*0004*/ 	.word	0x0000007c


	//----- nvinfo : EIATTR_KPARAM_INFO
	.align		4
.L_9:
        /*0008*/ 	.byte	0x04, 0x17
        /*000a*/ 	.short	(.L_11 - .L_10)
.L_10:
        /*000c*/ 	.word	0x00000000
        /*0010*/ 	.short	0x0004
        /*0012*/ 	.short	0x001c
        /*0014*/ 	.byte	0x00, 0xf0, 0x11, 0x00


	//----- nvinfo : EIATTR_KPARAM_INFO
	.align		4
.L_11:
        /*0018*/ 	.byte	0x04, 0x17
        /*001a*/ 	.short	(.L_13 - .L_12)
.L_12:
        /*001c*/ 	.word	0x00000000
        /*0020*/ 	.short	0x0003
        /*0022*/ 	.short	0x0018
        /*0024*/ 	.byte	0x00, 0xf0, 0x11, 0x00


	//----- nvinfo : EIATTR_KPARAM_INFO
	.align		4
.L_13:
        /*0028*/ 	.byte	0x04, 0x17
        /*002a*/ 	.short	(.L_15 - .L_14)
.L_14:
        /*002c*/ 	.word	0x00000000
        /*0030*/ 	.short	0x0002
        /*0032*/ 	.short	0x0010
        /*0034*/ 	.byte	0x00, 0xf4, 0x21, 0x00


	//----- nvinfo : EIATTR_KPARAM_INFO
	.align		4
.L_15:
        /*0038*/ 	.byte	0x04, 0x17
        /*003a*/ 	.short	(.L_17 - .L_16)
.L_16:
        /*003c*/ 	.word	0x00000000
        /*0040*/ 	.short	0x0001
        /*0042*/ 	.short	0x0008
        /*0044*/ 	.byte	0x00, 0xf4, 0x21, 0x00


	//----- nvinfo : EIATTR_KPARAM_INFO
	.align		4
.L_17:
        /*0048*/ 	.byte	0x04, 0x17
        /*004a*/ 	.short	(.L_19 - .L_18)
.L_18:
        /*004c*/ 	.word	0x00000000
        /*0050*/ 	.short	0x0000
        /*0052*/ 	.short	0x0000
        /*0054*/ 	.byte	0x00, 0xf4, 0x21, 0x00


	//----- nvinfo : EIATTR_SPARSE_MMA_MASK
	.align		4
.L_19:
        /*0058*/ 	.byte	0x03, 0x50
        /*005a*/ 	.short	0x0000


	//----- nvinfo : EIATTR_MAXREG_COUNT
	.align		4
        /*005c*/ 	.byte	0x03, 0x1b
        /*005e*/ 	.short	0x00ff


	//----- nvinfo : EIATTR_EXIT_INSTR_OFFSETS
	.align		4
        /*0060*/ 	.byte	0x04, 0x1c
        /*0062*/ 	.short	(.L_21 - .L_20)


	//   ....[0]....
.L_20:
        /*0064*/ 	.word	0x00000e40


	//   ....[1]....
        /*0068*/ 	.word	0x00000e60


	//----- nvinfo : EIATTR_REQNTID
	.align		4
.L_21:
        /*006c*/ 	.byte	0x04, 0x10
        /*006e*/ 	.short	(.L_23 - .L_22)
.L_22:
        /*0070*/ 	.word	0x00000080
        /*0074*/ 	.word	0x00000001
        /*0078*/ 	.word	0x00000001


	//----- nvinfo : EIATTR_CBANK_PARAM_SIZE
	.align		4
.L_23:
        /*007c*/ 	.byte	0x03, 0x19
        /*007e*/ 	.short	0x0020


	//----- nvinfo : EIATTR_PARAM_CBANK
	.align		4
        /*0080*/ 	.byte	0x04, 0x0a
        /*0082*/ 	.short	(.L_25 - .L_24)
	.align		4
.L_24:
        /*0084*/ 	.word	index@(.nv.constant0.triton_poi_fused_max_pool2d_with_indices_36)
        /*0088*/ 	.short	0x0210
        /*008a*/ 	.short	0x0020


	//----- nvinfo : EIATTR_SW_WAR
	.align		4
.L_25:
        /*008c*/ 	.byte	0x04, 0x36
        /*008e*/ 	.short	(.L_27 - .L_26)
.L_26:
        /*0090*/ 	.word	0x00000008
.L_27:


//--------------------- .nv.callgraph             --------------------------
	.section	.nv.callgraph,"",@"SHT_CUDA_CALLGRAPH"
	.align	4
	.sectionentsize	8
	.align		4
        /*0000*/ 	.word	0x00000000
	.align		4
        /*0004*/ 	.word	0xffffffff
	.align		4
        /*0008*/ 	.word	0x00000000
	.align		4
        /*000c*/ 	.word	0xfffffffe
	.align		4
        /*0010*/ 	.word	0x00000000
	.align		4
        /*0014*/ 	.word	0xfffffffd
	.align		4
        /*0018*/ 	.word	0x00000000
	.align		4
        /*001c*/ 	.word	0xfffffffc


//--------------------- .text.triton_poi_fused_max_pool2d_with_indices_36 --------------------------
	.section	.text.triton_poi_fused_max_pool2d_with_indices_36,"ax",@progbits
	.sectionflags	@"SHF_BARRIERS=1"
	.align	128
        .global         triton_poi_fused_max_pool2d_with_indices_36
        .type           triton_poi_fused_max_pool2d_with_indices_36,@function
        .size           triton_poi_fused_max_pool2d_with_indices_36,(.L_x_1 - triton_poi_fused_max_pool2d_with_indices_36)
        .other          triton_poi_fused_max_pool2d_with_indices_36,@"STO_CUDA_ENTRY STV_DEFAULT"
triton_poi_fused_max_pool2d_with_indices_36:
.text.triton_poi_fused_max_pool2d_with_indices_36:
[----:B------:R-:W0:Y:S02]  /*0000*/  LDC R1, c[0x0][0x28] ;  /* 0x00000a00ff017b82 */ /* 0x000e240000000800 */
[----:B------:R-:W1:Y:S01]  /*0010*/  S2R R0, SR_TID.X ;  /* 0x0000000000007919 */ /* 0x000e620000002100 */
[----:B------:R-:W2:Y:S01]  /*0020*/  S2UR UR4, SR_CTAID.X ;  /* 0x00000000000479c3 */ /* 0x000ea20000002500 */
[----:B------:R-:W-:Y:S01]  /*0030*/  CS2R R12, SRZ ;  /* 0x00000000000c7805 */ /* 0x000fe2000001ff00 */
[----:B------:R-:W-:Y:S01]  /*0040*/  ULDC.64 UR8, c[0x0][0x208] ;  /* 0x0000820000087ab9 */ /* 0x000fe20000000a00 */
[----:B------:R-:W3:Y:S01]  /*0050*/  S2R R4, SR_CTAID.Y ;  /* 0x0000000000047919 */ /* 0x000ee20000002600 */
[----:B--2---:R-:W-:Y:S01]  /*0060*/  USHF.L.U32 UR4, UR4, 0x2, URZ ;  /* 0x0000000204047899 */ /* 0x004fe2000800063f */
[----:B-1----:R-:W-:Y:S02]  /*0070*/  SHF.R.U32.HI R3, RZ, 0x1, R0 ;  /* 0x00000001ff037819 */ /* 0x002fe40000011600 */
[----:B------:R-:W-:Y:S01]  /*0080*/  LOP3.LUT R5, R0, 0x1, RZ, 0xc0, !PT ;  /* 0x0000000100057812 */ /* 0x000fe200078ec0ff */
[----:B---3--:R-:W-:Y:S01]  /*0090*/  IMAD.SHL.U32 R4, R4, 0x40, RZ ;  /* 0x0000004004047824 */ /* 0x008fe200078e00ff */
[----:B------:R-:W-:-:S02]  /*00a0*/  SGXT.U32 R3, R3, 0x6 ;  /* 0x000000060303781a */ /* 0x000fc40000000000 */
[----:B------:R-:W-:Y:S02]  /*00b0*/  LEA R5, R5, UR4, 0x1 ;  /* 0x0000000405057c11 */ /* 0x000fe4000f8e08ff */
[----:B------:R-:W-:Y:S02]  /*00c0*/  LOP3.LUT R6, R4, R3, RZ, 0xfc, !PT ;  /* 0x0000000304067212 */ /* 0x000fe400078efcff */
[----:B------:R-:W-:Y:S02]  /*00d0*/  ISETP.GE.AND P2, PT, R5, 0x140, PT ;  /* 0x000001400500780c */ /* 0x000fe40003f46270 */
[----:B------:R-:W-:Y:S02]  /*00e0*/  SHF.R.S32.HI R3, RZ, 0x1f, R6 ;  /* 0x0000001fff037819 */ /* 0x000fe40000011406 */
[----:B------:R-:W-:Y:S02]  /*00f0*/  ISETP.LT.AND P0, PT, R6, 0x40, !P2 ;  /* 0x000000400600780c */ /* 0x000fe40005701270 */
[----:B------:R-:W-:-:S02]  /*0100*/  LEA.HI R7, R3, R6, RZ, 0x2 ;  /* 0x0000000603077211 */ /* 0x000fc400078f10ff */
[----:B------:R-:W1:Y:S01]  /*0110*/  LDC.64 R2, c[0x0][0x210] ;  /* 0x00008400ff027b82 */ /* 0x000e620000000a00 */
[----:B------:R-:W-:Y:S02]  /*0120*/  CS2R R20, SRZ ;  /* 0x0000000000147805 */ /* 0x000fe4000001ff00 */
[----:B------:R-:W-:Y:S02]  /*0130*/  SHF.R.S32.HI R11, RZ, 0x2, R7 ;  /* 0x00000002ff0b7819 */ /* 0x000fe40000011407 */
[----:B------:R-:W-:Y:S02]  /*0140*/  LOP3.LUT R7, R7, 0xfffffffc, RZ, 0xc0, !PT ;  /* 0xfffffffc07077812 */ /* 0x000fe400078ec0ff */
[----:B------:R-:W-:Y:S02]  /*0150*/  LEA.HI R8, R11, R11, RZ, 0x2 ;  /* 0x0000000b0b087211 */ /* 0x000fe400078f10ff */
[----:B------:R-:W-:Y:S01]  /*0160*/  P2R R15, PR, RZ, 0x1 ;  /* 0x00000001ff0f7803 */ /* 0x000fe20000000000 */
[----:B------:R-:W-:Y:S01]  /*0170*/  IMAD.IADD R14, R6, 0x1, -R7 ;  /* 0x00000001060e7824 */ /* 0x000fe200078e0a07 */
[----:B------:R-:W-:-:S02]  /*0180*/  LOP3.LUT R8, R8, 0xfffffffc, RZ, 0xc0, !PT ;  /* 0xfffffffc08087812 */ /* 0x000fc400078ec0ff */
[----:B------:R-:W-:-:S03]  /*0190*/  P2R R24, PR, RZ, 0x4 ;  /* 0x00000004ff187803 */ /* 0x000fc60000000000 */
[C---:B------:R-:W-:Y:S02]  /*01a0*/  IMAD.IADD R9, R11.reuse, 0x1, -R8 ;  /* 0x000000010b097824 */ /* 0x040fe400078e0a08 */
[----:B------:R-:W-:-:S03]  /*01b0*/  IMAD R8, R11, 0x8, R14 ;  /* 0x000000080b087824 */ /* 0x000fc600078e020e */
[----:B------:R-:W-:Y:S01]  /*01c0*/  LOP3.LUT R10, R9, R14, RZ, 0xfc, !PT ;  /* 0x0000000e090a7212 */ /* 0x000fe200078efcff */
[----:B------:R-:W-:Y:S02]  /*01d0*/  IMAD R7, R8, 0x280, R5 ;  /* 0x0000028008077824 */ /* 0x000fe400078e0205 */
[----:B------:R-:W-:Y:S01]  /*01e0*/  VIADD R8, R14, 0x1 ;  /* 0x000000010e087836 */ /* 0x000fe20000000000 */
[----:B------:R-:W-:Y:S01]  /*01f0*/  ISETP.GT.AND P1, PT, R10, -0x1, P0 ;  /* 0xffffffff0a00780c */ /* 0x000fe20000724270 */
[C---:B------:R-:W-:Y:S01]  /*0200*/  VIADD R19, R7.reuse, 0x140 ;  /* 0x0000014007137836 */ /* 0x040fe20000000000 */
[----:B------:R-:W-:Y:S01]  /*0210*/  CS2R R10, SRZ ;  /* 0x00000000000a7805 */ /* 0x000fe2000001ff00 */
[----:B-1----:R-:W-:Y:S01]  /*0220*/  IMAD.WIDE R16, R7, 0x4, R2 ;  /* 0x0000000407107825 */ /* 0x002fe200078e0202 */
[----:B------:R-:W-:-:S03]  /*0230*/  ISETP.GE.U32.AND P3, PT, R8, 0x4, PT ;  /* 0x000000040800780c */ /* 0x000fc60003f66070 */
[----:B------:R-:W-:Y:S01]  /*0240*/  IMAD.WIDE R18, R19, 0x4, R2 ;  /* 0x0000000413127825 */ /* 0x000fe200078e0202 */
[----:B------:R-:W-:-:S05]  /*0250*/  ISETP.GT.AND P3, PT, R9, -0x1, !P3 ;  /* 0xffffffff0900780c */ /* 0x000fca0005f64270 */
[----:B------:R-:W2:Y:S01]  /*0260*/  @P1 LDG.E.EL.64 R12, desc[UR8][R16.64] ;  /* 0x00000008100c1981 */ /* 0x000ea2000c2e1b00 */
[----:B------:R-:W-:-:S03]  /*0270*/  ISETP.LT.AND P3, PT, R5, 0x140, P3 ;  /* 0x000001400500780c */ /* 0x000fc60001f61270 */
[----:B------:R-:W3:Y:S01]  /*0280*/  @P1 LDG.E.EL.64 R10, desc[UR8][R18.64] ;  /* 0x00000008120a1981 */ /* 0x000ee2000c2e1b00 */
[----:B------:R-:W-:Y:S01]  /*0290*/  ISETP.LT.AND P5, PT, R6, 0x40, P3 ;  /* 0x000000400600780c */ /* 0x000fe20001fa1270 */
[----:B------:R-:W-:-:S04]  /*02a0*/  VIADD R23, R7, 0x280 ;  /* 0x0000028007177836 */ /* 0x000fc80000000000 */
[----:B------:R-:W-:-:S08]  /*02b0*/  IMAD.WIDE R22, R23, 0x4, R2 ;  /* 0x0000000417167825 */ /* 0x000fd000078e0202 */
[----:B------:R-:W4:Y:S01]  /*02c0*/  @P5 LDG.E.EL.64 R20, desc[UR8][R22.64] ;  /* 0x0000000816145981 */ /* 0x000f22000c2e1b00 */
[----:B--2---:R-:W-:Y:S02]  /*02d0*/  SEL R26, R13, 0xff800000, P1 ;  /* 0xff8000000d1a7807 */ /* 0x004fe40000800000 */
[----:B------:R-:W-:Y:S02]  /*02e0*/  SEL R13, R12, 0xff800000, P1 ;  /* 0xff8000000c0d7807 */ /* 0x000fe40000800000 */
[----:B---3--:R-:W-:Y:S02]  /*02f0*/  SEL R11, R11, 0xff800000, P1 ;  /* 0xff8000000b0b7807 */ /* 0x008fe40000800000 */
[----:B------:R-:W-:Y:S02]  /*0300*/  SEL R10, R10, 0xff800000, P1 ;  /* 0xff8000000a0a7807 */ /* 0x000fe40000800000 */
[----:B------:R-:W-:Y:S02]  /*0310*/  FSETP.GT.AND P4, PT, R11, R26, PT ;  /* 0x0000001a0b00720b */ /* 0x000fe40003f84000 */
[----:B------:R-:W-:-:S02]  /*0320*/  FSETP.GT.AND P3, PT, R10, R13, PT ;  /* 0x0000000d0a00720b */ /* 0x000fc40003f64000 */
[----:B------:R-:W-:Y:S02]  /*0330*/  FSETP.NAN.AND P6, PT, R11, R11, PT ;  /* 0x0000000b0b00720b */ /* 0x000fe40003fc8000 */
[----:B----4-:R-:W-:Y:S02]  /*0340*/  SEL R18, R21, 0xff800000, P5 ;  /* 0xff80000015127807 */ /* 0x010fe40002800000 */
[----:B------:R-:W-:-:S05]  /*0350*/  SEL R19, R20, 0xff800000, P5 ;  /* 0xff80000014137807 */ /* 0x000fca0002800000 */
[----:B------:R-:W-:Y:S02]  /*0360*/  @!P4 SEL R11, R11, R26, P6 ;  /* 0x0000001a0b0bc207 */ /* 0x000fe40003000000 */
[C---:B------:R-:W-:Y:S02]  /*0370*/  FSETP.NAN.AND P6, PT, R10.reuse, R10, PT ;  /* 0x0000000a0a00720b */ /* 0x040fe40003fc8000 */
[-C--:B------:R-:W-:Y:S02]  /*0380*/  FSETP.GEU.AND P0, PT, R11, R18.reuse, PT ;  /* 0x000000120b00720b */ /* 0x080fe40003f0e000 */
[----:B------:R-:W-:Y:S01]  /*0390*/  @!P3 SEL R10, R10, R13, P6 ;  /* 0x0000000d0a0ab207 */ /* 0x000fe20003000000 */
[----:B------:R-:W-:Y:S01]  /*03a0*/  VIADD R13, R7, 0xa00 ;  /* 0x00000a00070d7836 */ /* 0x000fe20000000000 */
[----:B------:R-:W-:Y:S02]  /*03b0*/  FSETP.NAN.AND P6, PT, R18, R18, PT ;  /* 0x000000121200720b */ /* 0x000fe40003fc8000 */
[----:B------:R-:W-:Y:S01]  /*03c0*/  FSETP.GEU.AND P2, PT, R10, R19, PT ;  /* 0x000000130a00720b */ /* 0x000fe20003f4e000 */
[----:B------:R-:W-:-:S03]  /*03d0*/  IMAD.WIDE R12, R13, 0x4, R2 ;  /* 0x000000040d0c7825 */ /* 0x000fc600078e0202 */
[----:B------:R-:W-:-:S07]  /*03e0*/  P2R R17, PR, RZ, 0x4 ;  /* 0x00000004ff117803 */ /* 0x000fce0000000000 */
[----:B------:R-:W-:Y:S02]  /*03f0*/  @!P6 SEL R18, R18, R11, !P0 ;  /* 0x0000000b1212e207 */ /* 0x000fe40004000000 */
[----:B------:R-:W-:-:S13]  /*0400*/  FSETP.NAN.AND P6, PT, R19, R19, PT ;  /* 0x000000131300720b */ /* 0x000fda0003fc8000 */
[----:B------:R-:W-:Y:S02]  /*0410*/  @!P6 SEL R19, R19, R10, !P2 ;  /* 0x0000000a1313e207 */ /* 0x000fe40005000000 */
[----:B------:R-:W-:-:S06]  /*0420*/  CS2R R10, SRZ ;  /* 0x00000000000a7805 */ /* 0x000fcc000001ff00 */
[----:B------:R-:W2:Y:S02]  /*0430*/  @P1 LDG.E.EL.64 R10, desc[UR8][R12.64] ;  /* 0x000000080c0a1981 */ /* 0x000ea4000c2e1b00 */
[----:B--2---:R-:W-:Y:S02]  /*0440*/  SEL R21, R11, 0xff800000, P1 ;  /* 0xff8000000b157807 */ /* 0x004fe40000800000 */
[----:B------:R-:W-:Y:S02]  /*0450*/  SEL R22, R10, 0xff800000, P1 ;  /* 0xff8000000a167807 */ /* 0x000fe40000800000 */
[----:B------:R-:W-:Y:S02]  /*0460*/  CS2R R10, SRZ ;  /* 0x00000000000a7805 */ /* 0x000fe4000001ff00 */
[-C--:B------:R-:W-:Y:S02]  /*0470*/  FSETP.NAN.AND P6, PT, R21, R21.reuse, PT ;  /* 0x000000151500720b */ /* 0x080fe40003fc8000 */
[----:B------:R-:W-:-:S04]  /*0480*/  FSETP.GEU.AND P2, PT, R18, R21, PT ;  /* 0x000000151200720b */ /* 0x000fc80003f4e000 */
[----:B------:R-:W-:-:S07]  /*0490*/  P2R R16, PR, RZ, 0x4 ;  /* 0x00000004ff107803 */ /* 0x000fce0000000000 */
[----:B------:R-:W-:Y:S02]  /*04a0*/  @!P6 SEL R21, R21, R18, !P2 ;  /* 0x000000121515e207 */ /* 0x000fe40005000000 */
[-C--:B------:R-:W-:Y:S02]  /*04b0*/  FSETP.NAN.AND P6, PT, R22, R22.reuse, PT ;  /* 0x000000161600720b */ /* 0x080fe40003fc8000 */
[----:B------:R-:W-:-:S04]  /*04c0*/  FSETP.GEU.AND P2, PT, R19, R22, PT ;  /* 0x000000161300720b */ /* 0x000fc80003f4e000 */
[----:B------:R-:W-:-:S07]  /*04d0*/  P2R R18, PR, RZ, 0x4 ;  /* 0x00000004ff127803 */ /* 0x000fce0000000000 */
[----:B------:R-:W-:Y:S01]  /*04e0*/  @!P6 SEL R22, R22, R19, !P2 ;  /* 0x000000131616e207 */ /* 0x000fe20005000000 */
[----:B------:R-:W-:Y:S01]  /*04f0*/  VIADD R19, R7, 0xb40 ;  /* 0x00000b4007137836 */ /* 0x000fe20000000000 */
[----:B------:R-:W-:-:S03]  /*0500*/  ISETP.NE.AND P2, PT, R24, RZ, PT ;  /* 0x000000ff1800720c */ /* 0x000fc60003f45270 */
[----:B------:R-:W-:-:S05]  /*0510*/  IMAD.WIDE R12, R19, 0x4, R2 ;  /* 0x00000004130c7825 */ /* 0x000fca00078e0202 */
[----:B------:R1:W2:Y:S01]  /*0520*/  @P1 LDG.E.EL.64 R10, desc[UR8][R12.64] ;  /* 0x000000080c0a1981 */ /* 0x0002a2000c2e1b00 */
[----:B------:R-:W-:-:S04]  /*0530*/  VIADD R19, R7, 0xc80 ;  /* 0x00000c8007137836 */ /* 0x000fc80000000000 */
[----:B-1----:R-:W-:Y:S01]  /*0540*/  IMAD.WIDE R12, R19, 0x4, R2 ;  /* 0x00000004130c7825 */ /* 0x002fe200078e0202 */
[----:B--2---:R-:W-:Y:S02]  /*0550*/  SEL R26, R11, 0xff800000, P1 ;  /* 0xff8000000b1a7807 */ /* 0x004fe40000800000 */
[----:B------:R-:W-:Y:S02]  /*0560*/  SEL R23, R10, 0xff800000, P1 ;  /* 0xff8000000a177807 */ /* 0x000fe40000800000 */
[----:B------:R-:W-:Y:S02]  /*0570*/  CS2R R10, SRZ ;  /* 0x00000000000a7805 */ /* 0x000fe4000001ff00 */
[-C--:B------:R-:W-:Y:S02]  /*0580*/  FSETP.NAN.AND P1, PT, R26, R26.reuse, PT ;  /* 0x0000001a1a00720b */ /* 0x080fe40003f28000 */
[----:B------:R-:W-:Y:S02]  /*0590*/  FSETP.GEU.AND P6, PT, R21, R26, PT ;  /* 0x0000001a1500720b */ /* 0x000fe40003fce000 */
[----:B------:R-:W2:Y:S02]  /*05a0*/  @P5 LDG.E.EL.64 R10, desc[UR8][R12.64] ;  /* 0x000000080c0a5981 */ /* 0x000ea4000c2e1b00 */
[----:B------:R-:W-:-:S07]  /*05b0*/  P2R R20, PR, RZ, 0x40 ;  /* 0x00000040ff147803 */ /* 0x000fce0000000000 */
[----:B------:R-:W-:Y:S02]  /*05c0*/  @!P1 SEL R26, R26, R21, !P6 ;  /* 0x000000151a1a9207 */ /* 0x000fe40007000000 */
[-C--:B------:R-:W-:Y:S02]  /*05d0*/  FSETP.NAN.AND P6, PT, R23, R23.reuse, PT ;  /* 0x000000171700720b */ /* 0x080fe40003fc8000 */
[----:B------:R-:W-:-:S11]  /*05e0*/  FSETP.GEU.AND P1, PT, R22, R23, PT ;  /* 0x000000171600720b */ /* 0x000fd60003f2e000 */
[----:B------:R-:W-:Y:S01]  /*05f0*/  @!P6 SEL R23, R23, R22, !P1 ;  /* 0x000000161717e207 */ /* 0x000fe20004800000 */
[----:B------:R-:W-:Y:S01]  /*0600*/  VIADD R9, R9, 0x1 ;  /* 0x0000000109097836 */ /* 0x000fe20000000000 */
[----:B--2---:R-:W-:Y:S02]  /*0610*/  SEL R19, R11, 0xff800000, P5 ;  /* 0xff8000000b137807 */ /* 0x004fe40002800000 */
[----:B------:R-:W-:Y:S02]  /*0620*/  SEL R21, R10, 0xff800000, P5 ;  /* 0xff8000000a157807 */ /* 0x000fe40002800000 */
[----:B------:R-:W-:Y:S02]  /*0630*/  FSETP.NAN.AND P5, PT, R19, R19, PT ;  /* 0x000000131300720b */ /* 0x000fe40003fa8000 */
[----:B------:R-:W-:Y:S02]  /*0640*/  SEL R11, RZ, 0x1, P2 ;  /* 0x00000001ff0b7807 */ /* 0x000fe40001000000 */
[----:B------:R-:W-:-:S02]  /*0650*/  FSETP.NAN.AND P2, PT, R21, R21, PT ;  /* 0x000000151500720b */ /* 0x000fc40003f48000 */
[----:B------:R-:W-:-:S04]  /*0660*/  FSETP.GEU.AND P6, PT, R26, R19, PT ;  /* 0x000000131a00720b */ /* 0x000fc80003fce000 */
[----:B------:R-:W-:-:S03]  /*0670*/  P2R R24, PR, RZ, 0x40 ;  /* 0x00000040ff187803 */ /* 0x000fc60000000000 */
[----:B------:R-:W-:Y:S02]  /*0680*/  @!P5 SEL R19, R19, R26, !P6 ;  /* 0x0000001a1313d207 */ /* 0x000fe40007000000 */
[----:B------:R-:W-:-:S04]  /*0690*/  FSETP.GEU.AND P6, PT, R23, R21, PT ;  /* 0x000000151700720b */ /* 0x000fc80003fce000 */
[----:B------:R-:W-:Y:S02]  /*06a0*/  @!P2 SEL R21, R21, R23, !P6 ;  /* 0x000000171515a207 */ /* 0x000fe40007000000 */
[----:B------:R-:W-:-:S04]  /*06b0*/  ISETP.GE.AND P2, PT, R6, 0x40, PT ;  /* 0x000000400600780c */ /* 0x000fc80003f46270 */
[----:B------:R-:W-:Y:S02]  /*06c0*/  SEL R10, RZ, 0x1fffe, P2 ;  /* 0x0001fffeff0a7807 */ /* 0x000fe40001000000 */
[----:B------:R-:W-:-:S03]  /*06d0*/  ISETP.GT.AND P2, PT, R14, -0x1, PT ;  /* 0xffffffff0e00780c */ /* 0x000fc60003f44270 */
[----:B------:R-:W-:Y:S01]  /*06e0*/  IMAD.IADD R10, R10, 0x1, R11 ;  /* 0x000000010a0a7824 */ /* 0x000fe200078e020b */
[----:B------:R-:W-:Y:S02]  /*06f0*/  SEL R12, RZ, 0x7fff8, !P2 ;  /* 0x0007fff8ff0c7807 */ /* 0x000fe40005000000 */
[----:B------:R-:W-:Y:S02]  /*0700*/  ISETP.GE.U32.AND P2, PT, R9, 0x4, PT ;  /* 0x000000040900780c */ /* 0x000fe40003f46070 */
[----:B------:R-:W-:Y:S02]  /*0710*/  LOP3.LUT R10, R10, 0x3, RZ, 0xc0, !PT ;  /* 0x000000030a0a7812 */ /* 0x000fe400078ec0ff */
[----:B------:R-:W-:-:S04]  /*0720*/  SEL R13, RZ, 0x4, P2 ;  /* 0x00000004ff0d7807 */ /* 0x000fc80001000000 */
[----:B------:R-:W-:-:S04]  /*0730*/  IADD3 R10, R10, R12, R13 ;  /* 0x0000000c0a0a7210 */ /* 0x000fc80007ffe00d */
[----:B------:R-:W-:-:S04]  /*0740*/  LOP3.LUT R14, R10, 0xf, RZ, 0xc0, !PT ;  /* 0x0000000f0a0e7812 */ /* 0x000fc800078ec0ff */
[----:B------:R-:W-:Y:S01]  /*0750*/  ISETP.NE.AND P5, PT, R14, 0xf, PT ;  /* 0x0000000f0e00780c */ /* 0x000fe20003fa5270 */
[----:B------:R-:W-:Y:S01]  /*0760*/  VIADD R13, R7, 0x1400 ;  /* 0x00001400070d7836 */ /* 0x000fe20000000000 */
[----:B------:R-:W-:-:S03]  /*0770*/  CS2R R10, SRZ ;  /* 0x00000000000a7805 */ /* 0x000fc6000001ff00 */
[----:B------:R-:W-:-:S08]  /*0780*/  IMAD.WIDE R12, R13, 0x4, R2 ;  /* 0x000000040d0c7825 */ /* 0x000fd000078e0202 */
[----:B------:R1:W2:Y:S01]  /*0790*/  @!P5 LDG.E.EL.64 R10, desc[UR8][R12.64] ;  /* 0x000000080c0ad981 */ /* 0x0002a2000c2e1b00 */
[----:B------:R-:W-:Y:S01]  /*07a0*/  P2R R22, PR, RZ, 0x40 ;  /* 0x00000040ff167803 */ /* 0x000fe20000000000 */
[----:B------:R-:W-:-:S04]  /*07b0*/  VIADD R25, R7, 0x1540 ;  /* 0x0000154007197836 */ /* 0x000fc80000000000 */
[----:B-1----:R-:W-:Y:S01]  /*07c0*/  IMAD.WIDE R12, R25, 0x4, R2 ;  /* 0x00000004190c7825 */ /* 0x002fe200078e0202 */
[----:B--2---:R-:W-:-:S04]  /*07d0*/  SEL R14, R11, 0xff800000, !P5 ;  /* 0xff8000000b0e7807 */ /* 0x004fc80006800000 */
[-C--:B------:R-:W-:Y:S02]  /*07e0*/  FSETP.NAN.AND P2, PT, R14, R14.reuse, PT ;  /* 0x0000000e0e00720b */ /* 0x080fe40003f48000 */
[----:B------:R-:W-:-:S11]  /*07f0*/  FSETP.GEU.AND P6, PT, R19, R14, PT ;  /* 0x0000000e1300720b */ /* 0x000fd60003fce000 */
[----:B------:R-:W-:Y:S02]  /*0800*/  @!P2 SEL R14, R14, R19, !P6 ;  /* 0x000000130e0ea207 */ /* 0x000fe40007000000 */
[----:B------:R-:W-:Y:S02]  /*0810*/  SEL R19, R10, 0xff800000, !P5 ;  /* 0xff8000000a137807 */ /* 0x000fe40006800000 */
[----:B------:R-:W-:-:S06]  /*0820*/  CS2R R10, SRZ ;  /* 0x00000000000a7805 */ /* 0x000fcc000001ff00 */
[----:B------:R1:W2:Y:S01]  /*0830*/  @!P5 LDG.E.EL.64 R10, desc[UR8][R12.64] ;  /* 0x000000080c0ad981 */ /* 0x0002a2000c2e1b00 */
[----:B------:R-:W-:Y:S02]  /*0840*/  P2R R23, PR, RZ, 0x40 ;  /* 0x00000040ff177803 */ /* 0x000fe40000000000 */
[-C--:B------:R-:W-:Y:S02]  /*0850*/  FSETP.NAN.AND P6, PT, R19, R19.reuse, PT ;  /* 0x000000131300720b */ /* 0x080fe40003fc8000 */
[----:B------:R-:W-:-:S11]  /*0860*/  FSETP.GEU.AND P2, PT, R21, R19, PT ;  /* 0x000000131500720b */ /* 0x000fd60003f4e000 */
[----:B------:R-:W-:Y:S01]  /*0870*/  @!P6 SEL R19, R19, R21, !P2 ;  /* 0x000000151313e207 */ /* 0x000fe20005000000 */
[----:B-1----:R-:W-:Y:S01]  /*0880*/  VIADD R13, R7, 0x1680 ;  /* 0x00001680070d7836 */ /* 0x002fe20000000000 */
[----:B------:R-:W-:-:S03]  /*0890*/  LOP3.LUT R7, R9, R8, RZ, 0xfc, !PT ;  /* 0x0000000809077212 */ /* 0x000fc600078efcff */
[----:B------:R-:W-:Y:S01]  /*08a0*/  IMAD.WIDE R8, R13, 0x4, R2 ;  /* 0x000000040d087825 */ /* 0x000fe200078e0202 */
[----:B------:R-:W-:Y:S02]  /*08b0*/  CS2R R2, SRZ ;  /* 0x0000000000027805 */ /* 0x000fe4000001ff00 */
[----:B--2---:R-:W-:-:S04]  /*08c0*/  SEL R11, R11, 0xff800000, !P5 ;  /* 0xff8000000b0b7807 */ /* 0x004fc80006800000 */
[-C--:B------:R-:W-:Y:S02]  /*08d0*/  FSETP.NAN.AND P6, PT, R11, R11.reuse, PT ;  /* 0x0000000b0b00720b */ /* 0x080fe40003fc8000 */
[----:B------:R-:W-:Y:S02]  /*08e0*/  SEL R10, R10, 0xff800000, !P5 ;  /* 0xff8000000a0a7807 */ /* 0x000fe40006800000 */
[----:B------:R-:W-:-:S09]  /*08f0*/  FSETP.GEU.AND P5, PT, R14, R11, PT ;  /* 0x0000000b0e00720b */ /* 0x000fd20003fae000 */
[----:B------:R-:W-:Y:S02]  /*0900*/  @!P6 SEL R11, R11, R14, !P5 ;  /* 0x0000000e0b0be207 */ /* 0x000fe40006800000 */
[----:B------:R-:W-:Y:S02]  /*0910*/  ISETP.NE.AND P6, PT, R18, RZ, PT ;  /* 0x000000ff1200720c */ /* 0x000fe40003fc5270 */
[----:B------:R-:W-:Y:S02]  /*0920*/  SEL R18, RZ, 0x1, !P3 ;  /* 0x00000001ff127807 */ /* 0x000fe40005800000 */
[-C--:B------:R-:W-:Y:S02]  /*0930*/  FSETP.NAN.AND P3, PT, R10, R10.reuse, PT ;  /* 0x0000000a0a00720b */ /* 0x080fe40003f68000 */
[----:B------:R-:W-:Y:S02]  /*0940*/  SEL R14, RZ, 0x1, !P4 ;  /* 0x00000001ff0e7807 */ /* 0x000fe40006000000 */
[----:B------:R-:W-:-:S02]  /*0950*/  FSETP.GEU.AND P4, PT, R19, R10, PT ;  /* 0x0000000a1300720b */ /* 0x000fc40003f8e000 */
[----:B------:R-:W-:Y:S02]  /*0960*/  SEL R14, R14, 0x2, P0 ;  /* 0x000000020e0e7807 */ /* 0x000fe40000000000 */
[----:B------:R-:W-:-:S05]  /*0970*/  ISETP.NE.AND P0, PT, R15, RZ, PT ;  /* 0x000000ff0f00720c */ /* 0x000fca0003f05270 */
[----:B------:R-:W-:Y:S02]  /*0980*/  @!P3 SEL R10, R10, R19, !P4 ;  /* 0x000000130a0ab207 */ /* 0x000fe40006000000 */
[----:B------:R-:W-:-:S04]  /*0990*/  ISETP.NE.AND P3, PT, R17, RZ, PT ;  /* 0x000000ff1100720c */ /* 0x000fc80003f65270 */
[----:B------:R-:W-:Y:S02]  /*09a0*/  SEL R18, R18, 0x2, P3 ;  /* 0x0000000212127807 */ /* 0x000fe40001800000 */
[----:B------:R-:W-:-:S13]  /*09b0*/  ISETP.LT.U32.AND P3, PT, R7, 0x4, P0 ;  /* 0x000000040700780c */ /* 0x000fda0000761070 */
[----:B------:R1:W2:Y:S01]  /*09c0*/  @P3 LDG.E.EL.64 R2, desc[UR8][R8.64] ;  /* 0x0000000808023981 */ /* 0x0002a2000c2e1b00 */
[----:B------:R-:W3:Y:S01]  /*09d0*/  S2UR UR6, SR_CgaCtaId ;  /* 0x00000000000679c3 */ /* 0x000ee20000008800 */
[----:B------:R-:W-:Y:S01]  /*09e0*/  SEL R18, R18, 0x3, P6 ;  /* 0x0000000312127807 */ /* 0x000fe20003000000 */
[----:B------:R-:W-:-:S03]  /*09f0*/  UMOV UR5, 0x400 ;  /* 0x0000040000057882 */ /* 0x000fc60000000000 */
[----:B------:R-:W-:Y:S02]  /*0a00*/  SEL R18, R18, 0x4, P1 ;  /* 0x0000000412127807 */ /* 0x000fe40000800000 */
[C---:B-1----:R-:W-:Y:S01]  /*0a10*/  LOP3.LUT R8, R0.reuse, 0x1, RZ, 0xc0, !PT ;  /* 0x0000000100087812 */ /* 0x042fe200078ec0ff */
[----:B------:R-:W-:Y:S01]  /*0a20*/  IMAD.SHL.U32 R13, R0, 0x8, RZ ;  /* 0x00000008000d7824 */ /* 0x000fe200078e00ff */
[----:B---3--:R-:W-:Y:S01]  /*0a30*/  UPRMT UR5, UR6, 0x654, UR5 ;  /* 0x0000065406057896 */ /* 0x008fe20008000005 */
[----:B------:R-:W-:-:S04]  /*0a40*/  SHF.R.U32.HI R9, RZ, 0x2, R0 ;  /* 0x00000002ff097819 */ /* 0x000fc80000011600 */
[----:B------:R-:W-:Y:S02]  /*0a50*/  LOP3.LUT R9, R9, 0x18, RZ, 0xc0, !PT ;  /* 0x0000001809097812 */ /* 0x000fe400078ec0ff */
[----:B------:R-:W-:Y:S02]  /*0a60*/  P2R R21, PR, RZ, 0x4 ;  /* 0x00000004ff157803 */ /* 0x000fe40000000000 */
[----:B------:R-:W-:Y:S01]  /*0a70*/  ISETP.NE.AND P2, PT, R24, RZ, PT ;  /* 0x000000ff1800720c */ /* 0x000fe20003f45270 */
[----:B------:R-:W-:Y:S01]  /*0a80*/  IMAD R5, R6, 0x140, R5 ;  /* 0x0000014006057824 */ /* 0x000fe200078e0205 */
[----:B--2---:R-:W-:-:S04]  /*0a90*/  SEL R7, R2, 0xff800000, P3 ;  /* 0xff80000002077807 */ /* 0x004fc80001800000 */
[-C--:B------:R-:W-:Y:S02]  /*0aa0*/  FSETP.NAN.AND P6, PT, R7, R7.reuse, PT ;  /* 0x000000070700720b */ /* 0x080fe40003fc8000 */
[----:B------:R-:W-:Y:S02]  /*0ab0*/  SEL R12, R3, 0xff800000, P3 ;  /* 0xff800000030c7807 */ /* 0x000fe40001800000 */
[----:B------:R-:W-:Y:S02]  /*0ac0*/  ISETP.NE.AND P3, PT, R16, RZ, PT ;  /* 0x000000ff1000720c */ /* 0x000fe40003f65270 */
[----:B------:R-:W-:Y:S02]  /*0ad0*/  SHF.R.U32.HI R3, RZ, 0x1, R0 ;  /* 0x00000001ff037819 */ /* 0x000fe40000011600 */
[----:B------:R-:W-:Y:S02]  /*0ae0*/  SEL R14, R14, 0x3, P3 ;  /* 0x000000030e0e7807 */ /* 0x000fe40001800000 */
[----:B------:R-:W-:-:S02]  /*0af0*/  FSETP.GEU.AND P3, PT, R10, R7, PT ;  /* 0x000000070a00720b */ /* 0x000fc40003f6e000 */
[----:B------:R-:W-:Y:S01]  /*0b00*/  FSETP.NAN.AND P1, PT, R12, R12, PT ;  /* 0x0000000c0c00720b */ /* 0x000fe20003f28000 */
[----:B------:R-:W-:Y:S01]  /*0b10*/  IMAD.SHL.U32 R2, R8, 0x80, RZ ;  /* 0x0000008008027824 */ /* 0x000fe200078e00ff */
[----:B------:R-:W-:Y:S02]  /*0b20*/  @!P6 SEL R7, R7, R10, !P3 ;  /* 0x0000000a0707e207 */ /* 0x000fe40005800000 */
[----:B------:R-:W-:Y:S02]  /*0b30*/  SGXT.U32 R3, R3, 0x6 ;  /* 0x000000060303781a */ /* 0x000fe40000000000 */
[----:B------:R-:W-:Y:S02]  /*0b40*/  ISETP.NE.AND P6, PT, R20, RZ, PT ;  /* 0x000000ff1400720c */ /* 0x000fe40003fc5270 */
[----:B------:R-:W-:Y:S02]  /*0b50*/  LEA R8, R8, UR5, 0x4 ;  /* 0x0000000508087c11 */ /* 0x000fe4000f8e20ff */
[----:B------:R-:W-:-:S02]  /*0b60*/  LOP3.LUT R3, R2, R3, RZ, 0xfc, !PT ;  /* 0x0000000302037212 */ /* 0x000fc400078efcff */
[----:B------:R-:W-:Y:S02]  /*0b70*/  SEL R10, R14, 0x4, P6 ;  /* 0x000000040e0a7807 */ /* 0x000fe40003000000 */
[----:B------:R-:W-:Y:S02]  /*0b80*/  LEA.HI R2, R2, UR5, RZ, 0x1d ;  /* 0x0000000502027c11 */ /* 0x000fe4000f8fe8ff */
[----:B------:R-:W-:Y:S01]  /*0b90*/  FSETP.GEU.AND P6, PT, R11, R12, PT ;  /* 0x0000000c0b00720b */ /* 0x000fe20003fce000 */
[----:B------:R-:W-:Y:S01]  /*0ba0*/  IMAD R14, R3, 0x4, R8 ;  /* 0x00000004030e7824 */ /* 0x000fe200078e0208 */
[----:B------:R-:W-:Y:S01]  /*0bb0*/  LOP3.LUT R16, R13, 0x3f8, RZ, 0xc0, !PT ;  /* 0x000003f80d107812 */ /* 0x000fe200078ec0ff */
[----:B------:R-:W-:Y:S01]  /*0bc0*/  IMAD R13, R3, 0x4, R2 ;  /* 0x00000004030d7824 */ /* 0x000fe200078e0202 */
[----:B------:R-:W-:Y:S02]  /*0bd0*/  @!P1 SEL R12, R12, R11, !P6 ;  /* 0x0000000b0c0c9207 */ /* 0x000fe40007000000 */
[----:B------:R1:W-:Y:S04]  /*0be0*/  STS [R14], R7 ;  /* 0x000000070e007388 */ /* 0x0003e80000000800 */
[----:B------:R-:W-:Y:S01]  /*0bf0*/  STS [R13+0x108], R12 ;  /* 0x0001080c0d007388 */ /* 0x000fe20000000800 */
[----:B------:R-:W-:Y:S01]  /*0c00*/  IADD3 R2, R16, UR5, R9 ;  /* 0x0000000510027c10 */ /* 0x000fe2000fffe009 */
[----:B------:R-:W-:Y:S01]  /*0c10*/  BAR.SYNC.DEFER_BLOCKING 0x0 ;  /* 0x0000000000007b1d */ /* 0x000fe20000010000 */
[----:B------:R-:W-:-:S05]  /*0c20*/  IMAD.SHL.U32 R9, R0, 0x2, RZ ;  /* 0x0000000200097824 */ /* 0x000fca00078e00ff */
[----:B------:R-:W-:Y:S02]  /*0c30*/  LOP3.LUT R4, R4, 0x3e, R9, 0xf8, !PT ;  /* 0x0000003e04047812 */ /* 0x000fe400078ef809 */
[----:B------:R-:W2:Y:S02]  /*0c40*/  LDC.64 R8, c[0x0][0x218] ;  /* 0x00008600ff087b82 */ /* 0x000ea40000000a00 */
[----:B------:R-:W-:Y:S02]  /*0c50*/  SHF.R.S32.HI R15, RZ, 0x1f, R4 ;  /* 0x0000001fff0f7819 */ /* 0x000fe40000011404 */
[----:B------:R-:W-:Y:S01]  /*0c60*/  SHF.R.U32.HI R0, RZ, 0x5, R0 ;  /* 0x00000005ff007819 */ /* 0x000fe20000011600 */
[----:B------:R-:W3:Y:S01]  /*0c70*/  LDS.64 R2, [R2] ;  /* 0x0000000002027984 */ /* 0x000ee20000000a00 */
[----:B------:R-:W-:Y:S02]  /*0c80*/  LEA.HI R15, R15, R4, RZ, 0x4 ;  /* 0x000000040f0f7211 */ /* 0x000fe400078f20ff */
[----:B------:R-:W-:-:S02]  /*0c90*/  SGXT.U32 R0, R0, 0x2 ;  /* 0x000000020000781a */ /* 0x000fc40000000000 */
[----:B-1----:R-:W-:Y:S02]  /*0ca0*/  LOP3.LUT R7, R15, 0xfffffff0, RZ, 0xc0, !PT ;  /* 0xfffffff00f077812 */ /* 0x002fe400078ec0ff */
[----:B------:R-:W-:Y:S02]  /*0cb0*/  ISETP.NE.AND P1, PT, R22, RZ, PT ;  /* 0x000000ff1600720c */ /* 0x000fe40003f25270 */
[----:B------:R-:W-:Y:S01]  /*0cc0*/  LOP3.LUT R0, R0, UR4, RZ, 0xfc, !PT ;  /* 0x0000000400007c12 */ /* 0x000fe2000f8efcff */
[----:B------:R-:W-:Y:S01]  /*0cd0*/  IMAD.IADD R7, R4, 0x1, -R7 ;  /* 0x0000000104077824 */ /* 0x000fe200078e0a07 */
[----:B------:R-:W-:Y:S01]  /*0ce0*/  SEL R10, R10, 0x5, P2 ;  /* 0x000000050a0a7807 */ /* 0x000fe20001000000 */
[----:B------:R-:W-:Y:S01]  /*0cf0*/  ULDC.64 UR4, c[0x0][0x220] ;  /* 0x0000880000047ab9 */ /* 0x000fe20000000a00 */
[----:B------:R-:W-:Y:S02]  /*0d00*/  ISETP.NE.AND P2, PT, R21, RZ, PT ;  /* 0x000000ff1500720c */ /* 0x000fe40003f45270 */
[----:B------:R-:W-:-:S02]  /*0d10*/  SEL R11, R18, 0x5, P1 ;  /* 0x00000005120b7807 */ /* 0x000fc40000800000 */
[C---:B------:R-:W-:Y:S01]  /*0d20*/  ISETP.GE.AND P1, PT, R0.reuse, 0x140, PT ;  /* 0x000001400000780c */ /* 0x040fe20003f26270 */
[----:B------:R-:W-:Y:S01]  /*0d30*/  IMAD R0, R0, 0x10, R7 ;  /* 0x0000001000007824 */ /* 0x000fe200078e0207 */
[----:B------:R-:W-:Y:S02]  /*0d40*/  SEL R11, R11, 0x6, P2 ;  /* 0x000000060b0b7807 */ /* 0x000fe40001000000 */
[----:B------:R-:W-:Y:S02]  /*0d50*/  ISETP.NE.AND P2, PT, R23, RZ, PT ;  /* 0x000000ff1700720c */ /* 0x000fe40003f45270 */
[----:B------:R-:W-:Y:S02]  /*0d60*/  SHF.R.S32.HI R7, RZ, 0x4, R15 ;  /* 0x00000004ff077819 */ /* 0x000fe4000001140f */
[----:B------:R-:W-:Y:S02]  /*0d70*/  ISETP.LT.AND P1, PT, R4, 0x40, !P1 ;  /* 0x000000400400780c */ /* 0x000fe40004f21270 */
[----:B------:R-:W-:Y:S01]  /*0d80*/  SEL R10, R10, 0x6, P2 ;  /* 0x000000060a0a7807 */ /* 0x000fe20001000000 */
[----:B------:R-:W-:Y:S01]  /*0d90*/  IMAD R7, R7, 0x2400, R0 ;  /* 0x0000240007077824 */ /* 0x000fe200078e0200 */
[----:B------:R-:W-:-:S02]  /*0da0*/  SEL R11, R11, 0x7, P4 ;  /* 0x000000070b0b7807 */ /* 0x000fc40002000000 */
[----:B------:R-:W-:Y:S01]  /*0db0*/  SEL R10, R10, 0x7, P5 ;  /* 0x000000070a0a7807 */ /* 0x000fe20002800000 */
[----:B--2---:R-:W-:Y:S01]  /*0dc0*/  IMAD.WIDE R8, R7, 0x4, R8 ;  /* 0x0000000407087825 */ /* 0x004fe200078e0208 */
[----:B------:R-:W-:Y:S02]  /*0dd0*/  SEL R0, R11, 0x8, P3 ;  /* 0x000000080b007807 */ /* 0x000fe40001800000 */
[----:B------:R-:W-:Y:S02]  /*0de0*/  IADD3 R4, P2, R5, UR4, RZ ;  /* 0x0000000405047c10 */ /* 0x000fe4000ff5e0ff */
[----:B------:R-:W-:Y:S02]  /*0df0*/  SEL R7, R10, 0x8, P6 ;  /* 0x000000080a077807 */ /* 0x000fe40003000000 */
[----:B------:R-:W-:Y:S01]  /*0e00*/  LOP3.LUT R0, R0, 0xff, RZ, 0xc0, !PT ;  /* 0x000000ff00007812 */ /* 0x000fe200078ec0ff */
[----:B---3--:R1:W-:Y:S01]  /*0e10*/  @P1 STG.E.64 desc[UR8][R8.64], R2 ;  /* 0x0000000208001986 */ /* 0x0083e2000c101b08 */
[----:B------:R-:W-:-:S03]  /*0e20*/  LEA.HI.X.SX32 R5, R5, UR5, 0x1, P2 ;  /* 0x0000000505057c11 */ /* 0x000fc600090f0eff */
[----:B------:R-:W-:Y:S01]  /*0e30*/  IMAD R7, R7, 0x100, R0 ;  /* 0x0000010007077824 */ /* 0x000fe200078e0200 */
[----:B------:R-:W-:Y:S06]  /*0e40*/  @!P0 EXIT ;  /* 0x000000000000894d */ /* 0x000fec0003800000 */
[----:B------:R-:W-:Y:S01]  /*0e50*/  STG.E.U16 desc[UR8][R4.64], R7 ;  /* 0x0000000704007986 */ /* 0x000fe2000c101508 */
[----:B------:R-:W-:Y:S05]  /*0e60*/  EXIT ;  /* 0x000000000000794d */ /* 0x000fea0003800000 */
.L_x_0:
[----:B------:R-:W-:-:S00]  /*0e70*/  BRA `(.L_x_0) ;  /* 0xfffffffc00fc7947 */ /* 0x000fc0000383ffff */
[----:B------:R-:W-:-:S00]  /*0e80*/  NOP ;  /* 0x0000000000007918 */ /* 0x000fc00000000000 */
[----:B------:R-:W-:-:S00]  /*0e90*/  NOP ;  /* 0x0000000000007918 */ /* 0x000fc00000000000 */
[----:B------:R-:W-:-:S00]  /*0ea0*/  NOP ;  /* 0x0000000000007918 */ /* 0x000fc00000000000 */
[----:B------:R-:W-:-:S00]  /*0eb0*/  NOP ;  /* 0x0000000000007918 */ /* 0x000fc00000000000 */
[----:B------:R-:W-:-:S00]  /*0ec0*/  NOP ;  /* 0x0000000000007918 */ /* 0x000fc00000000000 */
[----:B------:R-:W-:-:S00]  /*0ed0*/  NOP ;  /* 0x0000000000007918 */ /* 0x000fc00000000000 */
[----:B------:R-:W-:-:S00]  /*0ee0*/  NOP ;  /* 0x0000000000007918 */ /* 0x000fc00000000000 */
[----:B------:R-:W-:-:S00]  /*0ef0*/  NOP ;  /* 0x0000000000007918 */ /* 0x000fc00000000000 */
.L_x_1:


//--------------------- .nv.shared.triton_poi_fused_max_pool2d_with_indices_36 --------------------------
	.section	.nv.shared.triton_poi_fused_max_pool2d_with_indices_36,"aw",@nobits
	.sectionflags	@""
	.align	16
	.zero		1024


//--------------------- .nv.constant0.triton_poi_fused_max_pool2d_with_indices_36 --------------------------
	.section	.nv.constant0.triton_poi_fused_max_pool2d_with_indices_36,"a",@progbits
	.sectionflags	@""
	.align	4
.nv.constant0.triton_poi_fused_max_pool2d_with_indices_36:
	.zero		560
